//
// Generated by NVIDIA NVVM Compiler
//
// Compiler Build ID: CL-36424714
// Cuda compilation tools, release 13.0, V13.0.88
// Based on NVVM 20.0.0
//

.version 9.0
.target sm_100
.address_size 64

	// .globl	mandelbrot01

.visible .entry mandelbrot01(
	.param .u64 .ptr .align 1 mandelbrot01_param_0,
	.param .u32 mandelbrot01_param_1,
	.param .u32 mandelbrot01_param_2,
	.param .f32 mandelbrot01_param_3,
	.param .f32 mandelbrot01_param_4,
	.param .f32 mandelbrot01_param_5,
	.param .u32 mandelbrot01_param_6
)
{
	.reg .pred 	%p<12>;
	.reg .b16 	%rs<22>;
	.reg .b32 	%r<57>;
	.reg .b32 	%f<34>;
	.reg .b64 	%rd<7>;

	ld.param.u64 	%rd2, [mandelbrot01_param_0];
	ld.param.u32 	%r9, [mandelbrot01_param_1];
	ld.param.u32 	%r12, [mandelbrot01_param_2];
	ld.param.f32 	%f11, [mandelbrot01_param_3];
	ld.param.f32 	%f12, [mandelbrot01_param_4];
	ld.param.f32 	%f13, [mandelbrot01_param_5];
	ld.param.u32 	%r11, [mandelbrot01_param_6];
	cvta.to.global.u64 	%rd1, %rd2;
	mov.u32 	%r13, %ctaid.x;
	mov.u32 	%r14, %ntid.x;
	mov.u32 	%r15, %tid.x;
	mad.lo.s32 	%r1, %r13, %r14, %r15;
	mov.u32 	%r16, %ctaid.y;
	mov.u32 	%r17, %ntid.y;
	mov.u32 	%r18, %tid.y;
	mad.lo.s32 	%r19, %r16, %r17, %r18;
	setp.ge.s32 	%p1, %r1, %r9;
	setp.ge.s32 	%p2, %r19, %r12;
	or.pred  	%p3, %p1, %p2;
	@%p3 bra 	$L__BB0_14;
	cvt.rn.f32.s32 	%f14, %r1;
	cvt.rn.f32.s32 	%f15, %r9;
	mul.f32 	%f16, %f15, 0f3F000000;
	sub.f32 	%f17, %f14, %f16;
	div.rn.f32 	%f18, %f17, %f16;
	div.rn.f32 	%f19, %f18, %f11;
	add.f32 	%f1, %f12, %f19;
	cvt.rn.f32.u32 	%f20, %r19;
	cvt.rn.f32.u32 	%f21, %r12;
	mul.f32 	%f22, %f21, 0f3F000000;
	sub.f32 	%f23, %f20, %f22;
	div.rn.f32 	%f24, %f23, %f22;
	div.rn.f32 	%f25, %f24, %f11;
	add.f32 	%f2, %f13, %f25;
	setp.lt.s32 	%p4, %r11, 1;
	mov.b32 	%r5, 0;
	@%p4 bra 	$L__BB0_4;
	mov.b32 	%r5, 0;
	mov.f32 	%f30, 0f00000000;
	mov.f32 	%f31, %f30;
	mov.f32 	%f32, %f30;
	mov.f32 	%f33, %f30;
$L__BB0_3:
	sub.f32 	%f27, %f31, %f30;
	add.f32 	%f7, %f1, %f27;
	add.f32 	%f28, %f33, %f33;
	fma.rn.f32 	%f32, %f28, %f32, %f2;
	add.s32 	%r5, %r5, 1;
	mul.f32 	%f31, %f7, %f7;
	mul.f32 	%f30, %f32, %f32;
	add.f32 	%f29, %f31, %f30;
	setp.le.f32 	%p5, %f29, 0f40800000;
	setp.lt.s32 	%p6, %r5, %r11;
	and.pred  	%p7, %p5, %p6;
	mov.f32 	%f33, %f7;
	@%p7 bra 	$L__BB0_3;
$L__BB0_4:
	mad.lo.s32 	%r22, %r9, %r19, %r1;
	shl.b32 	%r6, %r22, 2;
	setp.ne.s32 	%p8, %r5, %r11;
	@%p8 bra 	$L__BB0_6;
	cvt.s64.s32 	%rd5, %r6;
	add.s64 	%rd6, %rd1, %rd5;
	mov.b16 	%rs17, 0;
	st.global.u8 	[%rd6], %rs17;
	st.global.u8 	[%rd6+1], %rs17;
	st.global.u8 	[%rd6+2], %rs17;
	mov.b16 	%rs18, 255;
	st.global.u8 	[%rd6+3], %rs18;
	bra.uni 	$L__BB0_14;
$L__BB0_6:
	shr.s32 	%r23, %r11, 31;
	shr.u32 	%r24, %r23, 30;
	add.s32 	%r25, %r11, %r24;
	shr.s32 	%r7, %r25, 2;
	setp.ge.s32 	%p9, %r5, %r7;
	@%p9 bra 	$L__BB0_8;
	mul.lo.s32 	%r53, %r5, 255;
	div.s32 	%r54, %r53, %r7;
	cvt.u16.u32 	%rs19, %r54;
	mov.b16 	%rs20, 0;
	mov.u16 	%rs21, %rs20;
	bra.uni 	$L__BB0_13;
$L__BB0_8:
	shr.u32 	%r26, %r11, 31;
	add.s32 	%r27, %r11, %r26;
	shr.s32 	%r28, %r27, 1;
	setp.ge.s32 	%p10, %r5, %r28;
	@%p10 bra 	$L__BB0_10;
	sub.s32 	%r50, %r5, %r7;
	mul.lo.s32 	%r51, %r50, 255;
	div.s32 	%r52, %r51, %r7;
	cvt.u16.u32 	%rs20, %r52;
	mov.b16 	%rs21, 0;
	mov.b16 	%rs19, 255;
	bra.uni 	$L__BB0_13;
$L__BB0_10:
	mul.lo.s32 	%r8, %r11, 3;
	shr.s32 	%r29, %r8, 31;
	shr.u32 	%r30, %r29, 30;
	add.s32 	%r31, %r8, %r30;
	shr.s32 	%r32, %r31, 2;
	setp.ge.s32 	%p11, %r5, %r32;
	@%p11 bra 	$L__BB0_12;
	sub.s32 	%r43, %r5, %r28;
	mul.lo.s32 	%r44, %r43, 255;
	div.s32 	%r45, %r44, %r7;
	cvt.u16.u32 	%rs12, %r45;
	not.b16 	%rs19, %rs12;
	mov.b16 	%rs21, 0;
	mov.b16 	%rs20, 255;
	bra.uni 	$L__BB0_13;
$L__BB0_12:
	sub.s32 	%r37, %r5, %r32;
	mul.lo.s32 	%r38, %r37, 255;
	div.s32 	%r39, %r38, %r7;
	cvt.u16.u32 	%rs21, %r39;
	mov.b16 	%rs20, 255;
	mov.b16 	%rs19, 0;
$L__BB0_13:
	cvt.s64.s32 	%rd3, %r6;
	add.s64 	%rd4, %rd1, %rd3;
	st.global.u8 	[%rd4], %rs19;
	st.global.u8 	[%rd4+1], %rs20;
	st.global.u8 	[%rd4+2], %rs21;
	mov.b16 	%rs16, 255;
	st.global.u8 	[%rd4+3], %rs16;
$L__BB0_14:
	ret;

}


// ===== COMPILED SASS (sm_100) =====

	.target	sm_100

	.elftype	@"ET_EXEC"


//--------------------- .note.nv.tkinfo           --------------------------
	.section	.note.nv.tkinfo,"",@"SHT_NOTE"
	.sectionflags	@"SHF_NOTE_NV_TKINFO"
	.tkinfo
        /*0018*/ 	.word	0x00000002
        /*0030*/ 	.string	""
        /*0030*/ 	.string	"ptxas"
        /*0030*/ 	.string	"Cuda compilation tools, release 13.0, V13.0.88"
        /*0030*/ 	.string	"Build cuda_13.0.r13.0/compiler.36424714_0"
        /*0030*/ 	.string	"-arch sm_100 -m 64 "



//--------------------- .note.nv.cuinfo           --------------------------
	.section	.note.nv.cuinfo,"",@"SHT_NOTE"
	.sectionflags	@"SHF_NOTE_NV_CUINFO"
        /*0018*/ 	.short	0x0002
        /*001a*/ 	.short	0x0064
        /*001c*/ 	.short	0x0082
	.zero		2


//--------------------- .nv.info                  --------------------------
	.section	.nv.info,"",@"SHT_CUDA_INFO"
	.align	4


	//----- nvinfo : EIATTR_REGCOUNT
	.align		4
        /*0000*/ 	.byte	0x04, 0x2f
        /*0002*/ 	.short	(.L_1 - .L_0)
	.align		4
.L_0:
        /*0004*/ 	.word	index@(mandelbrot01)
        /*0008*/ 	.word	0x00000011


	//----- nvinfo : EIATTR_FRAME_SIZE
	.align		4
.L_1:
        /*000c*/ 	.byte	0x04, 0x11
        /*000e*/ 	.short	(.L_3 - .L_2)
	.align		4
.L_2:
        /*0010*/ 	.word	index@($__internal_0_$__cuda_sm3x_div_rn_noftz_f32_slowpath)
        /*0014*/ 	.word	0x00000000


	//----- nvinfo : EIATTR_FRAME_SIZE
	.align		4
.L_3:
        /*0018*/ 	.byte	0x04, 0x11
        /*001a*/ 	.short	(.L_5 - .L_4)
	.align		4
.L_4:
        /*001c*/ 	.word	index@(mandelbrot01)
        /*0020*/ 	.word	0x00000000


	//----- nvinfo : EIATTR_MIN_STACK_SIZE
	.align		4
.L_5:
        /*0024*/ 	.byte	0x04, 0x12
        /*0026*/ 	.short	(.L_7 - .L_6)
	.align		4
.L_6:
        /*0028*/ 	.word	index@(mandelbrot01)
        /*002c*/ 	.word	0x00000000
.L_7:


//--------------------- .nv.compat                --------------------------
	.section	.nv.compat,"",@"SHT_CUDA_COMPAT_INFO"
	.align	4
        /*0000*/ 	.byte	0x02, 0x09, 0x00, 0x00, 0x02, 0x02, 0x01, 0x00, 0x02, 0x05, 0x05, 0x00, 0x03, 0x07, 0x01, 0x01
        /*0010*/ 	.byte	0x02, 0x03, 0x00, 0x00, 0x02, 0x06, 0x01, 0x00, 0x04, 0x0b, 0x08, 0x00, 0x01, 0x00, 0x00, 0x00
        /*0020*/ 	.byte	0x00, 0x00, 0x00, 0x00


//--------------------- .nv.info.mandelbrot01     --------------------------
	.section	.nv.info.mandelbrot01,"",@"SHT_CUDA_INFO"
	.sectionflags	@""
	.align	4


	//----- nvinfo : EIATTR_CUDA_API_VERSION
	.align		4
        /*0000*/ 	.byte	0x04, 0x37
        /*0002*/ 	.short	(.L_9 - .L_8)
.L_8:
        /*0004*/ 	.word	0x00000082


	//----- nvinfo : EIATTR_KPARAM_INFO
	.align		4
.L_9:
        /*0008*/ 	.byte	0x04, 0x17
        /*000a*/ 	.short	(.L_11 - .L_10)
.L_10:
        /*000c*/ 	.word	0x00000000
        /*0010*/ 	.short	0x0006
        /*0012*/ 	.short	0x001c
        /*0014*/ 	.byte	0x00, 0xf0, 0x11, 0x00


	//----- nvinfo : EIATTR_KPARAM_INFO
	.align		4
.L_11:
        /*0018*/ 	.byte	0x04, 0x17
        /*001a*/ 	.short	(.L_13 - .L_12)
.L_12:
        /*001c*/ 	.word	0x00000000
        /*0020*/ 	.short	0x0005
        /*0022*/ 	.short	0x0018
        /*0024*/ 	.byte	0x00, 0xf0, 0x11, 0x00


	//----- nvinfo : EIATTR_KPARAM_INFO
	.align		4
.L_13:
        /*0028*/ 	.byte	0x04, 0x17
        /*002a*/ 	.short	(.L_15 - .L_14)
.L_14:
        /*002c*/ 	.word	0x00000000
        /*0030*/ 	.short	0x0004
        /*0032*/ 	.short	0x0014
        /*0034*/ 	.byte	0x00, 0xf0, 0x11, 0x00


	//----- nvinfo : EIATTR_KPARAM_INFO
	.align		4
.L_15:
        /*0038*/ 	.byte	0x04, 0x17
        /*003a*/ 	.short	(.L_17 - .L_16)
.L_16:
        /*003c*/ 	.word	0x00000000
        /*0040*/ 	.short	0x0003
        /*0042*/ 	.short	0x0010
        /*0044*/ 	.byte	0x00, 0xf0, 0x11, 0x00


	//----- nvinfo : EIATTR_KPARAM_INFO
	.align		4
.L_17:
        /*0048*/ 	.byte	0x04, 0x17
        /*004a*/ 	.short	(.L_19 - .L_18)
.L_18:
        /*004c*/ 	.word	0x00000000
        /*0050*/ 	.short	0x0002
        /*0052*/ 	.short	0x000c
        /*0054*/ 	.byte	0x00, 0xf0, 0x11, 0x00


	//----- nvinfo : EIATTR_KPARAM_INFO
	.align		4
.L_19:
        /*0058*/ 	.byte	0x04, 0x17
        /*005a*/ 	.short	(.L_21 - .L_20)
.L_20:
        /*005c*/ 	.word	0x00000000
        /*0060*/ 	.short	0x0001
        /*0062*/ 	.short	0x0008
        /*0064*/ 	.byte	0x00, 0xf0, 0x11, 0x00


	//----- nvinfo : EIATTR_KPARAM_INFO
	.align		4
.L_21:
        /*0068*/ 	.byte	0x04, 0x17
        /*006a*/ 	.short	(.L_23 - .L_22)
.L_22:
        /*006c*/ 	.word	0x00000000
        /*0070*/ 	.short	0x0000
        /*0072*/ 	.short	0x0000
        /*0074*/ 	.byte	0x00, 0xf5, 0x21, 0x00


	//----- nvinfo : EIATTR_SPARSE_MMA_MASK
	.align		4
.L_23:
        /*0078*/ 	.byte	0x03, 0x50
        /*007a*/ 	.short	0x0000


	//----- nvinfo : EIATTR_MAXREG_COUNT
	.align		4
        /*007c*/ 	.byte	0x03, 0x1b
        /*007e*/ 	.short	0x00ff


	//----- nvinfo : EIATTR_MERCURY_ISA_VERSION
	.align		4
        /*0080*/ 	.byte	0x03, 0x5f
        /*0082*/ 	.short	0x0101


	//----- nvinfo : EIATTR_VRC_CTA_INIT_COUNT
	.align		4
        /*0084*/ 	.byte	0x02, 0x4a
	.zero		1
	.zero		1


	//----- nvinfo : EIATTR_EXIT_INSTR_OFFSETS
	.align		4
        /*0088*/ 	.byte	0x04, 0x1c
        /*008a*/ 	.short	(.L_25 - .L_24)


	//   ....[0]....
.L_24:
        /*008c*/ 	.word	0x000000c0


	//   ....[1]....
        /*0090*/ 	.word	0x00000790


	//   ....[2]....
        /*0094*/ 	.word	0x00001100


	//----- nvinfo : EIATTR_CRS_STACK_SIZE
	.align		4
.L_25:
        /*0098*/ 	.byte	0x04, 0x1e
        /*009a*/ 	.short	(.L_27 - .L_26)
.L_26:
        /*009c*/ 	.word	0x00000000


	//----- nvinfo : EIATTR_CBANK_PARAM_SIZE
	.align		4
.L_27:
        /*00a0*/ 	.byte	0x03, 0x19
        /*00a2*/ 	.short	0x0020


	//----- nvinfo : EIATTR_PARAM_CBANK
	.align		4
        /*00a4*/ 	.byte	0x04, 0x0a
        /*00a6*/ 	.short	(.L_29 - .L_28)
	.align		4
.L_28:
        /*00a8*/ 	.word	index@(.nv.constant0.mandelbrot01)
        /*00ac*/ 	.short	0x0380
        /*00ae*/ 	.short	0x0020


	//----- nvinfo : EIATTR_SW_WAR
	.align		4
.L_29:
        /*00b0*/ 	.byte	0x04, 0x36
        /*00b2*/ 	.short	(.L_31 - .L_30)
.L_30:
        /*00b4*/ 	.word	0x00000008
.L_31:


//--------------------- .nv.callgraph             --------------------------
	.section	.nv.callgraph,"",@"SHT_CUDA_CALLGRAPH"
	.align	4
	.sectionentsize	8
	.align		4
        /*0000*/ 	.word	0x00000000
	.align		4
        /*0004*/ 	.word	0xffffffff
	.align		4
        /*0008*/ 	.word	0x00000000
	.align		4
        /*000c*/ 	.word	0xfffffffe
	.align		4
        /*0010*/ 	.word	0x00000000
	.align		4
        /*0014*/ 	.word	0xfffffffd
	.align		4
        /*0018*/ 	.word	0x00000000
	.align		4
        /*001c*/ 	.word	0xfffffffc


//--------------------- .text.mandelbrot01        --------------------------
	.section	.text.mandelbrot01,"ax",@progbits
	.align	128
        .global         mandelbrot01
        .type           mandelbrot01,@function
        .size           mandelbrot01,(.L_x_28 - mandelbrot01)
        .other          mandelbrot01,@"STO_CUDA_ENTRY STV_DEFAULT"
mandelbrot01:
.text.mandelbrot01:
[----:B------:R-:W-:Y:S01]  /*0000*/  LDC R1, c[0x0][0x37c] ;  /* 0x0000df00ff017b82 */ /* 0x000fe20000000800 */
[----:B------:R-:W0:Y:S07]  /*0010*/  S2R R3, SR_TID.Y ;  /* 0x0000000000037919 */ /* 0x000e2e0000002200 */
[----:B------:R-:W1:Y:S01]  /*0020*/  LDC R5, c[0x0][0x360] ;  /* 0x0000d800ff057b82 */ /* 0x000e620000000800 */
[----:B------:R-:W2:Y:S01]  /*0030*/  LDCU.64 UR6, c[0x0][0x388] ;  /* 0x00007100ff0677ac */ /* 0x000ea20008000a00 */
[----:B------:R-:W1:Y:S06]  /*0040*/  S2R R0, SR_TID.X ;  /* 0x0000000000007919 */ /* 0x000e6c0000002100 */
[----:B------:R-:W0:Y:S08]  /*0050*/  S2UR UR5, SR_CTAID.Y ;  /* 0x00000000000579c3 */ /* 0x000e300000002600 */
[----:B------:R-:W0:Y:S08]  /*0060*/  LDC R2, c[0x0][0x364] ;  /* 0x0000d900ff027b82 */ /* 0x000e300000000800 */
[----:B------:R-:W1:Y:S01]  /*0070*/  S2UR UR4, SR_CTAID.X ;  /* 0x00000000000479c3 */ /* 0x000e620000002500 */
[----:B0-----:R-:W-:-:S05]  /*0080*/  IMAD R2, R2, UR5, R3 ;  /* 0x0000000502027c24 */ /* 0x001fca000f8e0203 */
[----:B--2---:R-:W-:Y:S01]  /*0090*/  ISETP.GE.AND P0, PT, R2, UR7, PT ;  /* 0x0000000702007c0c */ /* 0x004fe2000bf06270 */
[----:B-1----:R-:W-:-:S05]  /*00a0*/  IMAD R5, R5, UR4, R0 ;  /* 0x0000000405057c24 */ /* 0x002fca000f8e0200 */
[----:B------:R-:W-:-:S13]  /*00b0*/  ISETP.GE.OR P0, PT, R5, UR6, P0 ;  /* 0x0000000605007c0c */ /* 0x000fda0008706670 */
[----:B------:R-:W-:Y:S05]  /*00c0*/  @P0 EXIT ;  /* 0x000000000000094d */ /* 0x000fea0003800000 */
[----:B------:R-:W-:Y:S01]  /*00d0*/  I2FP.F32.S32 R0, UR6 ;  /* 0x0000000600007c45 */ /* 0x000fe20008201400 */
[----:B------:R-:W-:Y:S04]  /*00e0*/  BSSY.RECONVERGENT B0, `(.L_x_0) ;  /* 0x000000f000007945 */ /* 0x000fe80003800200 */
[----:B------:R-:W-:Y:S01]  /*00f0*/  FMUL R3, R0, 0.5 ;  /* 0x3f00000000037820 */ /* 0x000fe20000400000 */
[----:B------:R-:W-:-:S03]  /*0100*/  I2FP.F32.S32 R0, R5 ;  /* 0x0000000500007245 */ /* 0x000fc60000201400 */
[----:B------:R-:W0:Y:S02]  /*0110*/  MUFU.RCP R4, R3 ;  /* 0x0000000300047308 */ /* 0x000e240000001000 */
[----:B------:R-:W-:-:S06]  /*0120*/  FADD R0, R0, -R3 ;  /* 0x8000000300007221 */ /* 0x000fcc0000000000 */
[----:B------:R-:W1:Y:S01]  /*0130*/  FCHK P0, R0, R3 ;  /* 0x0000000300007302 */ /* 0x000e620000000000 */
[----:B0-----:R-:W-:-:S04]  /*0140*/  FFMA R7, -R3, R4, 1 ;  /* 0x3f80000003077423 */ /* 0x001fc80000000104 */
[----:B------:R-:W-:-:S04]  /*0150*/  FFMA R7, R4, R7, R4 ;  /* 0x0000000704077223 */ /* 0x000fc80000000004 */
[----:B------:R-:W-:-:S04]  /*0160*/  FFMA R4, R0, R7, RZ ;  /* 0x0000000700047223 */ /* 0x000fc800000000ff */
[----:B------:R-:W-:-:S04]  /*0170*/  FFMA R6, -R3, R4, R0 ;  /* 0x0000000403067223 */ /* 0x000fc80000000100 */
[----:B------:R-:W-:Y:S01]  /*0180*/  FFMA R7, R7, R6, R4 ;  /* 0x0000000607077223 */ /* 0x000fe20000000004 */
[----:B-1----:R-:W-:Y:S06]  /*0190*/  @!P0 BRA `(.L_x_1) ;  /* 0x00000000000c8947 */ /* 0x002fec0003800000 */
[----:B------:R-:W-:-:S07]  /*01a0*/  MOV R6, 0x1c0 ;  /* 0x000001c000067802 */ /* 0x000fce0000000f00 */
[----:B------:R-:W-:Y:S05]  /*01b0*/  CALL.REL.NOINC `($__internal_0_$__cuda_sm3x_div_rn_noftz_f32_slowpath) ;  /* 0x0000000c00d47944 */ /* 0x000fea0003c00000 */
[----:B------:R-:W-:-:S07]  /*01c0*/  IMAD.MOV.U32 R7, RZ, RZ, R0 ;  /* 0x000000ffff077224 */ /* 0x000fce00078e0000 */
.L_x_1:
[----:B------:R-:W-:Y:S05]  /*01d0*/  BSYNC.RECONVERGENT B0 ;  /* 0x0000000000007941 */ /* 0x000fea0003800200 */
.L_x_0:
[----:B------:R-:W0:Y:S01]  /*01e0*/  LDC R6, c[0x0][0x390] ;  /* 0x0000e400ff067b82 */ /* 0x000e220000000800 */
[----:B------:R-:W-:Y:S01]  /*01f0*/  BSSY.RECONVERGENT B0, `(.L_x_2) ;  /* 0x000000f000007945 */ /* 0x000fe20003800200 */
[----:B0-----:R-:W0:Y:S08]  /*0200*/  MUFU.RCP R0, R6 ;  /* 0x0000000600007308 */ /* 0x001e300000001000 */
[----:B------:R-:W1:Y:S01]  /*0210*/  FCHK P0, R7, R6 ;  /* 0x0000000607007302 */ /* 0x000e620000000000 */
[----:B0-----:R-:W-:-:S04]  /*0220*/  FFMA R3, R0, -R6, 1 ;  /* 0x3f80000000037423 */ /* 0x001fc80000000806 */
[----:B------:R-:W-:-:S04]  /*0230*/  FFMA R0, R0, R3, R0 ;  /* 0x0000000300007223 */ /* 0x000fc80000000000 */
[----:B------:R-:W-:-:S04]  /*0240*/  FFMA R4, R0, R7, RZ ;  /* 0x0000000700047223 */ /* 0x000fc800000000ff */
[----:B------:R-:W-:-:S04]  /*0250*/  FFMA R3, R4, -R6, R7 ;  /* 0x8000000604037223 */ /* 0x000fc80000000007 */
[----:B------:R-:W-:Y:S01]  /*0260*/  FFMA R4, R0, R3, R4 ;  /* 0x0000000300047223 */ /* 0x000fe20000000004 */
[----:B-1----:R-:W-:Y:S06]  /*0270*/  @!P0 BRA `(.L_x_3) ;  /* 0x0000000000188947 */ /* 0x002fec0003800000 */
[----:B------:R-:W0:Y:S01]  /*0280*/  LDCU UR4, c[0x0][0x390] ;  /* 0x00007200ff0477ac */ /* 0x000e220008000800 */
[----:B------:R-:W-:Y:S01]  /*0290*/  IMAD.MOV.U32 R0, RZ, RZ, R7 ;  /* 0x000000ffff007224 */ /* 0x000fe200078e0007 */
[----:B------:R-:W-:Y:S01]  /*02a0*/  MOV R6, 0x2d0 ;  /* 0x000002d000067802 */ /* 0x000fe20000000f00 */
[----:B0-----:R-:W-:-:S07]  /*02b0*/  IMAD.U32 R3, RZ, RZ, UR4 ;  /* 0x00000004ff037e24 */ /* 0x001fce000f8e00ff */
[----:B------:R-:W-:Y:S05]  /*02c0*/  CALL.REL.NOINC `($__internal_0_$__cuda_sm3x_div_rn_noftz_f32_slowpath) ;  /* 0x0000000c00907944 */ /* 0x000fea0003c00000 */
[----:B------:R-:W-:-:S07]  /*02d0*/  IMAD.MOV.U32 R4, RZ, RZ, R0 ;  /* 0x000000ffff047224 */ /* 0x000fce00078e0000 */
.L_x_3:
[----:B------:R-:W-:Y:S05]  /*02e0*/  BSYNC.RECONVERGENT B0 ;  /* 0x0000000000007941 */ /* 0x000fea0003800200 */
.L_x_2:
[----:B------:R-:W0:Y:S01]  /*02f0*/  LDCU UR4, c[0x0][0x38c] ;  /* 0x00007180ff0477ac */ /* 0x000e220008000800 */
[----:B------:R-:W-:Y:S01]  /*0300*/  BSSY.RECONVERGENT B0, `(.L_x_4) ;  /* 0x0000012000007945 */ /* 0x000fe20003800200 */
[----:B0-----:R-:W-:Y:S01]  /*0310*/  I2FP.F32.U32 R0, UR4 ;  /* 0x0000000400007c45 */ /* 0x001fe20008201000 */
[----:B------:R-:W0:Y:S04]  /*0320*/  LDCU UR4, c[0x0][0x394] ;  /* 0x00007280ff0477ac */ /* 0x000e280008000800 */
[----:B------:R-:W-:Y:S01]  /*0330*/  FMUL R3, R0, 0.5 ;  /* 0x3f00000000037820 */ /* 0x000fe20000400000 */
[----:B------:R-:W-:-:S03]  /*0340*/  I2FP.F32.U32 R0, R2 ;  /* 0x0000000200007245 */ /* 0x000fc60000201000 */
[----:B------:R-:W1:Y:S02]  /*0350*/  MUFU.RCP R6, R3 ;  /* 0x0000000300067308 */ /* 0x000e640000001000 */
[----:B------:R-:W-:-:S06]  /*0360*/  FADD R0, R0, -R3 ;  /* 0x8000000300007221 */ /* 0x000fcc0000000000 */
[----:B------:R-:W2:Y:S01]  /*0370*/  FCHK P0, R0, R3 ;  /* 0x0000000300007302 */ /* 0x000ea20000000000 */
[----:B0-----:R-:W-:Y:S01]  /*0380*/  FADD R4, R4, UR4 ;  /* 0x0000000404047e21 */ /* 0x001fe20008000000 */
[----:B-1----:R-:W-:-:S04]  /*0390*/  FFMA R7, -R3, R6, 1 ;  /* 0x3f80000003077423 */ /* 0x002fc80000000106 */
[----:B------:R-:W-:-:S04]  /*03a0*/  FFMA R7, R6, R7, R6 ;  /* 0x0000000706077223 */ /* 0x000fc80000000006 */
[----:B------:R-:W-:-:S04]  /*03b0*/  FFMA R6, R0, R7, RZ ;  /* 0x0000000700067223 */ /* 0x000fc800000000ff */
[----:B------:R-:W-:-:S04]  /*03c0*/  FFMA R8, -R3, R6, R0 ;  /* 0x0000000603087223 */ /* 0x000fc80000000100 */
[----:B------:R-:W-:Y:S01]  /*03d0*/  FFMA R7, R7, R8, R6 ;  /* 0x0000000807077223 */ /* 0x000fe20000000006 */
[----:B--2---:R-:W-:Y:S06]  /*03e0*/  @!P0 BRA `(.L_x_5) ;  /* 0x00000000000c8947 */ /* 0x004fec0003800000 */
[----:B------:R-:W-:-:S07]  /*03f0*/  MOV R6, 0x410 ;  /* 0x0000041000067802 */ /* 0x000fce0000000f00 */
[----:B------:R-:W-:Y:S05]  /*0400*/  CALL.REL.NOINC `($__internal_0_$__cuda_sm3x_div_rn_noftz_f32_slowpath) ;  /* 0x0000000c00407944 */ /* 0x000fea0003c00000 */
[----:B------:R-:W-:-:S07]  /*0410*/  IMAD.MOV.U32 R7, RZ, RZ, R0 ;  /* 0x000000ffff077224 */ /* 0x000fce00078e0000 */
.L_x_5:
[----:B------:R-:W-:Y:S05]  /*0420*/  BSYNC.RECONVERGENT B0 ;  /* 0x0000000000007941 */ /* 0x000fea0003800200 */
.L_x_4:
        /* <DEDUP_REMOVED lines=12> */
[----:B------:R-:W-:Y:S02]  /*04f0*/  MOV R6, 0x520 ;  /* 0x0000052000067802 */ /* 0x000fe40000000f00 */
[----:B0-----:R-:W-:-:S07]  /*0500*/  MOV R3, UR4 ;  /* 0x0000000400037c02 */ /* 0x001fce0008000f00 */
[----:B------:R-:W-:Y:S05]  /*0510*/  CALL.REL.NOINC `($__internal_0_$__cuda_sm3x_div_rn_noftz_f32_slowpath) ;  /* 0x0000000800fc7944 */ /* 0x000fea0003c00000 */
[----:B------:R-:W-:-:S07]  /*0520*/  IMAD.MOV.U32 R3, RZ, RZ, R0 ;  /* 0x000000ffff037224 */ /* 0x000fce00078e0000 */
.L_x_7:
[----:B------:R-:W-:Y:S05]  /*0530*/  BSYNC.RECONVERGENT B0 ;  /* 0x0000000000007941 */ /* 0x000fea0003800200 */
.L_x_6:
[----:B------:R-:W0:Y:S01]  /*0540*/  LDC.64 R6, c[0x0][0x398] ;  /* 0x0000e600ff067b82 */ /* 0x000e220000000a00 */
[----:B------:R-:W-:Y:S01]  /*0550*/  IMAD.MOV.U32 R0, RZ, RZ, RZ ;  /* 0x000000ffff007224 */ /* 0x000fe200078e00ff */
[----:B0-----:R-:W-:Y:S01]  /*0560*/  ISETP.GE.AND P0, PT, R7, 0x1, PT ;  /* 0x000000010700780c */ /* 0x001fe20003f06270 */
[----:B------:R-:W-:-:S12]  /*0570*/  FADD R10, R3, R6 ;  /* 0x00000006030a7221 */ /* 0x000fd80000000000 */
[----:B------:R-:W-:Y:S05]  /*0580*/  @!P0 BRA `(.L_x_8) ;  /* 0x0000000000448947 */ /* 0x000fea0003800000 */
[----:B------:R-:W-:Y:S01]  /*0590*/  BSSY.RECONVERGENT B0, `(.L_x_8) ;  /* 0x0000010000007945 */ /* 0x000fe20003800200 */
[----:B------:R-:W-:Y:S01]  /*05a0*/  IMAD.MOV.U32 R0, RZ, RZ, RZ ;  /* 0x000000ffff007224 */ /* 0x000fe200078e00ff */
[----:B------:R-:W-:Y:S01]  /*05b0*/  CS2R R8, SRZ ;  /* 0x0000000000087805 */ /* 0x000fe2000001ff00 */
[----:B------:R-:W-:Y:S02]  /*05c0*/  IMAD.MOV.U32 R3, RZ, RZ, RZ ;  /* 0x000000ffff037224 */ /* 0x000fe400078e00ff */
[----:B------:R-:W-:-:S07]  /*05d0*/  IMAD.MOV.U32 R6, RZ, RZ, RZ ;  /* 0x000000ffff067224 */ /* 0x000fce00078e00ff */
.L_x_9:
[----:B------:R-:W-:Y:S01]  /*05e0*/  FADD R3, R6, -R3 ;  /* 0x8000000306037221 */ /* 0x000fe20000000000 */
[----:B------:R-:W-:Y:S01]  /*05f0*/  FADD R11, R9, R9 ;  /* 0x00000009090b7221 */ /* 0x000fe20000000000 */
[----:B------:R-:W-:Y:S02]  /*0600*/  IADD3 R0, PT, PT, R0, 0x1, RZ ;  /* 0x0000000100007810 */ /* 0x000fe40007ffe0ff */
[----:B------:R-:W-:Y:S01]  /*0610*/  FADD R9, R4, R3 ;  /* 0x0000000304097221 */ /* 0x000fe20000000000 */
[----:B------:R-:W-:Y:S01]  /*0620*/  FFMA R8, R11, R8, R10 ;  /* 0x000000080b087223 */ /* 0x000fe2000000000a */
[----:B------:R-:W-:Y:S02]  /*0630*/  ISETP.GE.AND P0, PT, R0, R7, PT ;  /* 0x000000070000720c */ /* 0x000fe40003f06270 */
[----:B------:R-:W-:Y:S01]  /*0640*/  FMUL R6, R9, R9 ;  /* 0x0000000909067220 */ /* 0x000fe20000400000 */
[----:B------:R-:W-:-:S04]  /*0650*/  FMUL R3, R8, R8 ;  /* 0x0000000808037220 */ /* 0x000fc80000400000 */
[----:B------:R-:W-:-:S05]  /*0660*/  FADD R11, R6, R3 ;  /* 0x00000003060b7221 */ /* 0x000fca0000000000 */
[----:B------:R-:W-:-:S13]  /*0670*/  FSETP.LE.AND P1, PT, R11, 4, PT ;  /* 0x408000000b00780b */ /* 0x000fda0003f23000 */
[----:B------:R-:W-:Y:S05]  /*0680*/  @!P0 BRA P1, `(.L_x_9) ;  /* 0xfffffffc00d48947 */ /* 0x000fea000083ffff */
[----:B------:R-:W-:Y:S05]  /*0690*/  BSYNC.RECONVERGENT B0 ;  /* 0x0000000000007941 */ /* 0x000fea0003800200 */
.L_x_8:
[----:B------:R-:W0:Y:S01]  /*06a0*/  LDCU UR4, c[0x0][0x388] ;  /* 0x00007100ff0477ac */ /* 0x000e220008000800 */
[----:B------:R-:W-:Y:S01]  /*06b0*/  ISETP.NE.AND P0, PT, R0, R7, PT ;  /* 0x000000070000720c */ /* 0x000fe20003f05270 */
[----:B0-----:R-:W-:Y:S01]  /*06c0*/  IMAD R2, R2, UR4, R5 ;  /* 0x0000000402027c24 */ /* 0x001fe2000f8e0205 */
[----:B------:R-:W0:Y:S03]  /*06d0*/  LDCU.64 UR4, c[0x0][0x358] ;  /* 0x00006b00ff0477ac */ /* 0x000e260008000a00 */
[----:B------:R-:W-:-:S08]  /*06e0*/  IMAD.SHL.U32 R2, R2, 0x4, RZ ;  /* 0x0000000402027824 */ /* 0x000fd000078e00ff */
[----:B------:R-:W-:Y:S05]  /*06f0*/  @P0 BRA `(.L_x_10) ;  /* 0x0000000000280947 */ /* 0x000fea0003800000 */
[----:B------:R-:W1:Y:S01]  /*0700*/  LDCU.64 UR6, c[0x0][0x380] ;  /* 0x00007000ff0677ac */ /* 0x000e620008000a00 */
[----:B------:R-:W-:Y:S01]  /*0710*/  IMAD.MOV.U32 R0, RZ, RZ, 0xff ;  /* 0x000000ffff007424 */ /* 0x000fe200078e00ff */
[----:B-1----:R-:W-:-:S04]  /*0720*/  IADD3 R4, P0, PT, R2, UR6, RZ ;  /* 0x0000000602047c10 */ /* 0x002fc8000ff1e0ff */
[----:B------:R-:W-:Y:S02]  /*0730*/  LEA.HI.X.SX32 R5, R2, UR7, 0x1, P0 ;  /* 0x0000000702057c11 */ /* 0x000fe400080f0eff */
[----:B------:R-:W-:-:S03]  /*0740*/  PRMT R2, R0, 0x7610, R2 ;  /* 0x0000761000027816 */ /* 0x000fc60000000002 */
[----:B0-----:R-:W-:Y:S04]  /*0750*/  STG.E.U8 desc[UR4][R4.64], RZ ;  /* 0x000000ff04007986 */ /* 0x001fe8000c101104 */
[----:B------:R-:W-:Y:S04]  /*0760*/  STG.E.U8 desc[UR4][R4.64+0x3], R2 ;  /* 0x0000030204007986 */ /* 0x000fe8000c101104 */
[----:B------:R-:W-:Y:S04]  /*0770*/  STG.E.U8 desc[UR4][R4.64+0x1], RZ ;  /* 0x000001ff04007986 */ /* 0x000fe8000c101104 */
[----:B------:R-:W-:Y:S01]  /*0780*/  STG.E.U8 desc[UR4][R4.64+0x2], RZ ;  /* 0x000002ff04007986 */ /* 0x000fe2000c101104 */
[----:B------:R-:W-:Y:S05]  /*0790*/  EXIT ;  /* 0x000000000000794d */ /* 0x000fea0003800000 */
.L_x_10:
[----:B------:R-:W-:Y:S01]  /*07a0*/  SHF.R.S32.HI R4, RZ, 0x1f, R7 ;  /* 0x0000001fff047819 */ /* 0x000fe20000011407 */
[----:B------:R-:W-:Y:S03]  /*07b0*/  BSSY.RECONVERGENT B0, `(.L_x_11) ;  /* 0x000008b000007945 */ /* 0x000fe60003800200 */
[----:B------:R-:W-:-:S04]  /*07c0*/  LEA.HI R3, R4, R7, RZ, 0x2 ;  /* 0x0000000704037211 */ /* 0x000fc800078f10ff */
[----:B------:R-:W-:-:S04]  /*07d0*/  SHF.R.S32.HI R3, RZ, 0x2, R3 ;  /* 0x00000002ff037819 */ /* 0x000fc80000011403 */
[----:B------:R-:W-:-:S13]  /*07e0*/  ISETP.GE.AND P0, PT, R0, R3, PT ;  /* 0x000000030000720c */ /* 0x000fda0003f06270 */
[----:B------:R-:W-:Y:S05]  /*07f0*/  @P0 BRA `(.L_x_12) ;  /* 0x0000000000780947 */ /* 0x000fea0003800000 */
[-C--:B------:R-:W-:Y:S01]  /*0800*/  IABS R7, R3.reuse ;  /* 0x0000000300077213 */ /* 0x080fe20000000000 */
[----:B------:R-:W-:Y:S01]  /*0810*/  IMAD R0, R0, 0xff, RZ ;  /* 0x000000ff00007824 */ /* 0x000fe200078e02ff */
[----:B------:R-:W-:Y:S02]  /*0820*/  IABS R10, R3 ;  /* 0x00000003000a7213 */ /* 0x000fe40000000000 */
[----:B------:R-:W1:Y:S03]  /*0830*/  I2F.RP R6, R7 ;  /* 0x0000000700067306 */ /* 0x000e660000209400 */
[----:B------:R-:W-:-:S05]  /*0840*/  IMAD.MOV R10, RZ, RZ, -R10 ;  /* 0x000000ffff0a7224 */ /* 0x000fca00078e0a0a */
[----:B-1----:R-:W1:Y:S02]  /*0850*/  MUFU.RCP R6, R6 ;  /* 0x0000000600067308 */ /* 0x002e640000001000 */
[----:B-1----:R-:W-:Y:S01]  /*0860*/  VIADD R4, R6, 0xffffffe ;  /* 0x0ffffffe06047836 */ /* 0x002fe20000000000 */
[----:B------:R-:W-:Y:S02]  /*0870*/  IABS R6, R0 ;  /* 0x0000000000067213 */ /* 0x000fe40000000000 */
[----:B------:R-:W-:-:S03]  /*0880*/  LOP3.LUT R0, R0, R3, RZ, 0x3c, !PT ;  /* 0x0000000300007212 */ /* 0x000fc600078e3cff */
[----:B------:R1:W2:Y:S01]  /*0890*/  F2I.FTZ.U32.TRUNC.NTZ R5, R4 ;  /* 0x0000000400057305 */ /* 0x0002a2000021f000 */
[----:B------:R-:W-:Y:S01]  /*08a0*/  ISETP.GE.AND P1, PT, R0, RZ, PT ;  /* 0x000000ff0000720c */ /* 0x000fe20003f26270 */
[----:B-1----:R-:W-:Y:S02]  /*08b0*/  HFMA2 R4, -RZ, RZ, 0, 0 ;  /* 0x00000000ff047431 */ /* 0x002fe400000001ff */
[----:B--2---:R-:W-:-:S04]  /*08c0*/  IMAD.MOV R8, RZ, RZ, -R5 ;  /* 0x000000ffff087224 */ /* 0x004fc800078e0a05 */
[----:B------:R-:W-:-:S04]  /*08d0*/  IMAD R9, R8, R7, RZ ;  /* 0x0000000708097224 */ /* 0x000fc800078e02ff */
[----:B------:R-:W-:-:S04]  /*08e0*/  IMAD.HI.U32 R5, R5, R9, R4 ;  /* 0x0000000905057227 */ /* 0x000fc800078e0004 */
[----:B------:R-:W-:Y:S02]  /*08f0*/  IMAD.MOV.U32 R4, RZ, RZ, R10 ;  /* 0x000000ffff047224 */ /* 0x000fe400078e000a */
[----:B------:R-:W-:-:S04]  /*0900*/  IMAD.HI.U32 R5, R5, R6, RZ ;  /* 0x0000000605057227 */ /* 0x000fc800078e00ff */
[--C-:B------:R-:W-:Y:S01]  /*0910*/  IMAD R4, R5, R4, R6.reuse ;  /* 0x0000000405047224 */ /* 0x100fe200078e0206 */
[----:B------:R-:W-:-:S04]  /*0920*/  PRMT R6, RZ, 0x7610, R6 ;  /* 0x00007610ff067816 */ /* 0x000fc80000000006 */
[----:B------:R-:W-:-:S13]  /*0930*/  ISETP.GT.U32.AND P2, PT, R7, R4, PT ;  /* 0x000000040700720c */ /* 0x000fda0003f44070 */
[----:B------:R-:W-:Y:S02]  /*0940*/  @!P2 IMAD.IADD R4, R4, 0x1, -R7 ;  /* 0x000000010404a824 */ /* 0x000fe400078e0a07 */
[----:B------:R-:W-:Y:S01]  /*0950*/  @!P2 VIADD R5, R5, 0x1 ;  /* 0x000000010505a836 */ /* 0x000fe20000000000 */
[----:B------:R-:W-:Y:S02]  /*0960*/  ISETP.NE.AND P2, PT, R3, RZ, PT ;  /* 0x000000ff0300720c */ /* 0x000fe40003f45270 */
[----:B------:R-:W-:-:S13]  /*0970*/  ISETP.GE.U32.AND P0, PT, R4, R7, PT ;  /* 0x000000070400720c */ /* 0x000fda0003f06070 */
[----:B------:R-:W-:-:S04]  /*0980*/  @P0 VIADD R5, R5, 0x1 ;  /* 0x0000000105050836 */ /* 0x000fc80000000000 */
[----:B------:R-:W-:Y:S01]  /*0990*/  @!P1 IMAD.MOV R5, RZ, RZ, -R5 ;  /* 0x000000ffff059224 */ /* 0x000fe200078e0a05 */
[----:B------:R-:W-:Y:S02]  /*09a0*/  @!P2 LOP3.LUT R5, RZ, R3, RZ, 0x33, !PT ;  /* 0x00000003ff05a212 */ /* 0x000fe400078e33ff */
[----:B------:R-:W-:Y:S02]  /*09b0*/  PRMT R3, RZ, 0x7610, R3 ;  /* 0x00007610ff037816 */ /* 0x000fe40000000003 */
[----:B------:R-:W-:Y:S01]  /*09c0*/  PRMT R0, R5, 0x7610, R0 ;  /* 0x0000761005007816 */ /* 0x000fe20000000000 */
[----:B------:R-:W-:Y:S06]  /*09d0*/  BRA `(.L_x_13) ;  /* 0x0000000400a07947 */ /* 0x000fec0003800000 */
.L_x_12:
[----:B------:R-:W-:-:S04]  /*09e0*/  LEA.HI R4, R7, R7, RZ, 0x1 ;  /* 0x0000000707047211 */ /* 0x000fc800078f08ff */
[----:B------:R-:W-:-:S04]  /*09f0*/  SHF.R.S32.HI R9, RZ, 0x1, R4 ;  /* 0x00000001ff097819 */ /* 0x000fc80000011404 */
[----:B------:R-:W-:-:S13]  /*0a00*/  ISETP.GE.AND P0, PT, R0, R9, PT ;  /* 0x000000090000720c */ /* 0x000fda0003f06270 */
[----:B------:R-:W-:Y:S05]  /*0a10*/  @P0 BRA `(.L_x_14) ;  /* 0x00000000007c0947 */ /* 0x000fea0003800000 */
[-C--:B------:R-:W-:Y:S01]  /*0a20*/  IABS R6, R3.reuse ;  /* 0x0000000300067213 */ /* 0x080fe20000000000 */
[----:B------:R-:W-:Y:S01]  /*0a30*/  IMAD.IADD R0, R0, 0x1, -R3 ;  /* 0x0000000100007824 */ /* 0x000fe200078e0a03 */
[----:B------:R-:W-:Y:S02]  /*0a40*/  IABS R8, R3 ;  /* 0x0000000300087213 */ /* 0x000fe40000000000 */
[----:B------:R-:W1:Y:S01]  /*0a50*/  I2F.RP R7, R6 ;  /* 0x0000000600077306 */ /* 0x000e620000209400 */
[----:B------:R-:W-:-:S05]  /*0a60*/  IMAD R0, R0, 0xff, RZ ;  /* 0x000000ff00007824 */ /* 0x000fca00078e02ff */
[----:B------:R-:W-:Y:S02]  /*0a70*/  IABS R10, R0 ;  /* 0x00000000000a7213 */ /* 0x000fe40000000000 */
[----:B------:R-:W-:-:S04]  /*0a80*/  LOP3.LUT R0, R0, R3, RZ, 0x3c, !PT ;  /* 0x0000000300007212 */ /* 0x000fc800078e3cff */
[----:B------:R-:W-:Y:S01]  /*0a90*/  ISETP.GE.AND P0, PT, R0, RZ, PT ;  /* 0x000000ff0000720c */ /* 0x000fe20003f06270 */
[----:B------:R-:W-:Y:S01]  /*0aa0*/  IMAD.MOV.U32 R0, RZ, RZ, 0xff ;  /* 0x000000ffff007424 */ /* 0x000fe200078e00ff */
[----:B-1----:R-:W1:Y:S02]  /*0ab0*/  MUFU.RCP R7, R7 ;  /* 0x0000000700077308 */ /* 0x002e640000001000 */
[----:B-1----:R-:W-:Y:S01]  /*0ac0*/  IADD3 R4, PT, PT, R7, 0xffffffe, RZ ;  /* 0x0ffffffe07047810 */ /* 0x002fe20007ffe0ff */
[----:B------:R-:W-:-:S05]  /*0ad0*/  IMAD.MOV R7, RZ, RZ, -R8 ;  /* 0x000000ffff077224 */ /* 0x000fca00078e0a08 */
[----:B------:R1:W2:Y:S02]  /*0ae0*/  F2I.FTZ.U32.TRUNC.NTZ R5, R4 ;  /* 0x0000000400057305 */ /* 0x0002a4000021f000 */
[----:B-1----:R-:W-:Y:S02]  /*0af0*/  IMAD.MOV.U32 R4, RZ, RZ, RZ ;  /* 0x000000ffff047224 */ /* 0x002fe400078e00ff */
[----:B--2---:R-:W-:-:S04]  /*0b00*/  IMAD.MOV R9, RZ, RZ, -R5 ;  /* 0x000000ffff097224 */ /* 0x004fc800078e0a05 */
[----:B------:R-:W-:-:S04]  /*0b10*/  IMAD R9, R9, R6, RZ ;  /* 0x0000000609097224 */ /* 0x000fc800078e02ff */
[----:B------:R-:W-:-:S04]  /*0b20*/  IMAD.HI.U32 R8, R5, R9, R4 ;  /* 0x0000000905087227 */ /* 0x000fc800078e0004 */
[----:B------:R-:W-:-:S04]  /*0b30*/  IMAD.MOV.U32 R5, RZ, RZ, R10 ;  /* 0x000000ffff057224 */ /* 0x000fc800078e000a */
[----:B------:R-:W-:-:S04]  /*0b40*/  IMAD.HI.U32 R4, R8, R5, RZ ;  /* 0x0000000508047227 */ /* 0x000fc800078e00ff */
[----:B------:R-:W-:-:S05]  /*0b50*/  IMAD R5, R4, R7, R5 ;  /* 0x0000000704057224 */ /* 0x000fca00078e0205 */
[----:B------:R-:W-:-:S13]  /*0b60*/  ISETP.GT.U32.AND P2, PT, R6, R5, PT ;  /* 0x000000050600720c */ /* 0x000fda0003f44070 */
[-C--:B------:R-:W-:Y:S01]  /*0b70*/  @!P2 IADD3 R5, PT, PT, R5, -R6.reuse, RZ ;  /* 0x800000060505a210 */ /* 0x080fe20007ffe0ff */
[----:B------:R-:W-:Y:S01]  /*0b80*/  @!P2 VIADD R4, R4, 0x1 ;  /* 0x000000010404a836 */ /* 0x000fe20000000000 */
[----:B------:R-:W-:Y:S02]  /*0b90*/  ISETP.NE.AND P2, PT, R3, RZ, PT ;  /* 0x000000ff0300720c */ /* 0x000fe40003f45270 */
[----:B------:R-:W-:Y:S02]  /*0ba0*/  ISETP.GE.U32.AND P1, PT, R5, R6, PT ;  /* 0x000000060500720c */ /* 0x000fe40003f26070 */
[----:B------:R-:W-:-:S11]  /*0bb0*/  PRMT R6, RZ, 0x7610, R6 ;  /* 0x00007610ff067816 */ /* 0x000fd60000000006 */
[----:B------:R-:W-:-:S04]  /*0bc0*/  @P1 VIADD R4, R4, 0x1 ;  /* 0x0000000104041836 */ /* 0x000fc80000000000 */
[----:B------:R-:W-:Y:S01]  /*0bd0*/  @!P0 IMAD.MOV R4, RZ, RZ, -R4 ;  /* 0x000000ffff048224 */ /* 0x000fe200078e0a04 */
[----:B------:R-:W-:-:S04]  /*0be0*/  @!P2 LOP3.LUT R4, RZ, R3, RZ, 0x33, !PT ;  /* 0x00000003ff04a212 */ /* 0x000fc800078e33ff */
[----:B------:R-:W-:Y:S01]  /*0bf0*/  PRMT R3, R4, 0x7610, R3 ;  /* 0x0000761004037816 */ /* 0x000fe20000000003 */
[----:B------:R-:W-:Y:S06]  /*0c00*/  BRA `(.L_x_13) ;  /* 0x0000000400147947 */ /* 0x000fec0003800000 */
.L_x_14:
[----:B------:R-:W-:-:S05]  /*0c10*/  IMAD R7, R7, 0x3, RZ ;  /* 0x0000000307077824 */ /* 0x000fca00078e02ff */
[----:B------:R-:W-:-:S04]  /*0c20*/  SHF.R.S32.HI R4, RZ, 0x1f, R7 ;  /* 0x0000001fff047819 */ /* 0x000fc80000011407 */
[----:B------:R-:W-:-:S04]  /*0c30*/  LEA.HI R4, R4, R7, RZ, 0x2 ;  /* 0x0000000704047211 */ /* 0x000fc800078f10ff */
[----:B------:R-:W-:-:S04]  /*0c40*/  SHF.R.S32.HI R7, RZ, 0x2, R4 ;  /* 0x00000002ff077819 */ /* 0x000fc80000011404 */
[----:B------:R-:W-:-:S13]  /*0c50*/  ISETP.GE.AND P0, PT, R0, R7, PT ;  /* 0x000000070000720c */ /* 0x000fda0003f06270 */
[----:B------:R-:W-:Y:S05]  /*0c60*/  @P0 BRA `(.L_x_15) ;  /* 0x00000000007c0947 */ /* 0x000fea0003800000 */
[-C--:B------:R-:W-:Y:S02]  /*0c70*/  IABS R6, R3.reuse ;  /* 0x0000000300067213 */ /* 0x080fe40000000000 */
[----:B------:R-:W-:Y:S02]  /*0c80*/  IADD3 R0, PT, PT, -R9, R0, RZ ;  /* 0x0000000009007210 */ /* 0x000fe40007ffe1ff */
[----:B------:R-:W1:Y:S01]  /*0c90*/  I2F.RP R7, R6 ;  /* 0x0000000600077306 */ /* 0x000e620000209400 */
[----:B------:R-:W-:Y:S02]  /*0ca0*/  IABS R8, R3 ;  /* 0x0000000300087213 */ /* 0x000fe40000000000 */
[----:B------:R-:W-:-:S05]  /*0cb0*/  IMAD R0, R0, 0xff, RZ ;  /* 0x000000ff00007824 */ /* 0x000fca00078e02ff */
[----:B------:R-:W-:Y:S02]  /*0cc0*/  IABS R10, R0 ;  /* 0x00000000000a7213 */ /* 0x000fe40000000000 */
[----:B------:R-:W-:-:S04]  /*0cd0*/  LOP3.LUT R0, R0, R3, RZ, 0x3c, !PT ;  /* 0x0000000300007212 */ /* 0x000fc800078e3cff */
[----:B------:R-:W-:Y:S01]  /*0ce0*/  ISETP.GE.AND P0, PT, R0, RZ, PT ;  /* 0x000000ff0000720c */ /* 0x000fe20003f06270 */
[----:B-1----:R-:W1:Y:S02]  /*0cf0*/  MUFU.RCP R7, R7 ;  /* 0x0000000700077308 */ /* 0x002e640000001000 */
[----:B-1----:R-:W-:Y:S02]  /*0d00*/  VIADD R4, R7, 0xffffffe ;  /* 0x0ffffffe07047836 */ /* 0x002fe40000000000 */
[----:B------:R-:W-:-:S04]  /*0d10*/  IMAD.MOV R7, RZ, RZ, -R8 ;  /* 0x000000ffff077224 */ /* 0x000fc800078e0a08 */
        /* <DEDUP_REMOVED lines=9> */
[--C-:B------:R-:W-:Y:S01]  /*0db0*/  @!P2 IMAD.IADD R5, R5, 0x1, -R6.reuse ;  /* 0x000000010505a824 */ /* 0x100fe200078e0a06 */
[----:B------:R-:W-:Y:S02]  /*0dc0*/  @!P2 IADD3 R4, PT, PT, R4, 0x1, RZ ;  /* 0x000000010404a810 */ /* 0x000fe40007ffe0ff */
[----:B------:R-:W-:Y:S02]  /*0dd0*/  ISETP.NE.AND P2, PT, R3, RZ, PT ;  /* 0x000000ff0300720c */ /* 0x000fe40003f45270 */
[----:B------:R-:W-:Y:S02]  /*0de0*/  ISETP.GE.U32.AND P1, PT, R5, R6, PT ;  /* 0x000000060500720c */ /* 0x000fe40003f26070 */
[----:B------:R-:W-:-:S11]  /*0df0*/  PRMT R6, RZ, 0x7610, R6 ;  /* 0x00007610ff067816 */ /* 0x000fd60000000006 */
[----:B------:R-:W-:-:S04]  /*0e00*/  @P1 VIADD R4, R4, 0x1 ;  /* 0x0000000104041836 */ /* 0x000fc80000000000 */
[----:B------:R-:W-:Y:S01]  /*0e10*/  @!P0 IMAD.MOV R4, RZ, RZ, -R4 ;  /* 0x000000ffff048224 */ /* 0x000fe200078e0a04 */
[----:B------:R-:W-:Y:S01]  /*0e20*/  @!P2 LOP3.LUT R4, RZ, R3, RZ, 0x33, !PT ;  /* 0x00000003ff04a212 */ /* 0x000fe200078e33ff */
[----:B------:R-:W-:-:S03]  /*0e30*/  IMAD.MOV.U32 R3, RZ, RZ, 0xff ;  /* 0x000000ffff037424 */ /* 0x000fc600078e00ff */
[----:B------:R-:W-:Y:S01]  /*0e40*/  LOP3.LUT R0, RZ, R4, RZ, 0x33, !PT ;  /* 0x00000004ff007212 */ /* 0x000fe200078e33ff */
[----:B------:R-:W-:Y:S06]  /*0e50*/  BRA `(.L_x_13) ;  /* 0x0000000000807947 */ /* 0x000fec0003800000 */
.L_x_15:
[-C--:B------:R-:W-:Y:S01]  /*0e60*/  IABS R6, R3.reuse ;  /* 0x0000000300067213 */ /* 0x080fe20000000000 */
[----:B------:R-:W-:Y:S01]  /*0e70*/  IMAD.IADD R0, R0, 0x1, -R7 ;  /* 0x0000000100007824 */ /* 0x000fe200078e0a07 */
[----:B------:R-:W-:Y:S02]  /*0e80*/  IABS R10, R3 ;  /* 0x00000003000a7213 */ /* 0x000fe40000000000 */
[----:B------:R-:W1:Y:S01]  /*0e90*/  I2F.RP R8, R6 ;  /* 0x0000000600087306 */ /* 0x000e620000209400 */
[----:B------:R-:W-:Y:S02]  /*0ea0*/  IMAD R0, R0, 0xff, RZ ;  /* 0x000000ff00007824 */ /* 0x000fe400078e02ff */
[----:B------:R-:W-:-:S03]  /*0eb0*/  IMAD.MOV R10, RZ, RZ, -R10 ;  /* 0x000000ffff0a7224 */ /* 0x000fc600078e0a0a */
[----:B------:R-:W-:Y:S02]  /*0ec0*/  IABS R9, R0 ;  /* 0x0000000000097213 */ /* 0x000fe40000000000 */
[----:B------:R-:W-:-:S04]  /*0ed0*/  LOP3.LUT R0, R0, R3, RZ, 0x3c, !PT ;  /* 0x0000000300007212 */ /* 0x000fc800078e3cff */
[----:B------:R-:W-:Y:S02]  /*0ee0*/  ISETP.GE.AND P0, PT, R0, RZ, PT ;  /* 0x000000ff0000720c */ /* 0x000fe40003f06270 */
[----:B------:R-:W-:Y:S01]  /*0ef0*/  PRMT R0, RZ, 0x7610, R0 ;  /* 0x00007610ff007816 */ /* 0x000fe20000000000 */
[----:B-1----:R-:W1:Y:S02]  /*0f00*/  MUFU.RCP R8, R8 ;  /* 0x0000000800087308 */ /* 0x002e640000001000 */
[----:B-1----:R-:W-:-:S06]  /*0f10*/  VIADD R4, R8, 0xffffffe ;  /* 0x0ffffffe08047836 */ /* 0x002fcc0000000000 */
[----:B------:R1:W2:Y:S02]  /*0f20*/  F2I.FTZ.U32.TRUNC.NTZ R5, R4 ;  /* 0x0000000400057305 */ /* 0x0002a4000021f000 */
[----:B-1----:R-:W-:Y:S01]  /*0f30*/  IMAD.MOV.U32 R4, RZ, RZ, RZ ;  /* 0x000000ffff047224 */ /* 0x002fe200078e00ff */
[----:B--2---:R-:W-:-:S05]  /*0f40*/  IADD3 R7, PT, PT, RZ, -R5, RZ ;  /* 0x80000005ff077210 */ /* 0x004fca0007ffe0ff */
[----:B------:R-:W-:-:S04]  /*0f50*/  IMAD R7, R7, R6, RZ ;  /* 0x0000000607077224 */ /* 0x000fc800078e02ff */
[----:B------:R-:W-:-:S04]  /*0f60*/  IMAD.HI.U32 R8, R5, R7, R4 ;  /* 0x0000000705087227 */ /* 0x000fc800078e0004 */
[----:B------:R-:W-:Y:S02]  /*0f70*/  IMAD.MOV.U32 R5, RZ, RZ, R9 ;  /* 0x000000ffff057224 */ /* 0x000fe400078e0009 */
[----:B------:R-:W-:Y:S02]  /*0f80*/  IMAD.MOV.U32 R7, RZ, RZ, R10 ;  /* 0x000000ffff077224 */ /* 0x000fe400078e000a */
[----:B------:R-:W-:-:S04]  /*0f90*/  IMAD.HI.U32 R4, R8, R5, RZ ;  /* 0x0000000508047227 */ /* 0x000fc800078e00ff */
[----:B------:R-:W-:-:S05]  /*0fa0*/  IMAD R5, R4, R7, R5 ;  /* 0x0000000704057224 */ /* 0x000fca00078e0205 */
[----:B------:R-:W-:-:S13]  /*0fb0*/  ISETP.GT.U32.AND P2, PT, R6, R5, PT ;  /* 0x000000050600720c */ /* 0x000fda0003f44070 */
[----:B------:R-:W-:Y:S01]  /*0fc0*/  @!P2 IMAD.IADD R5, R5, 0x1, -R6 ;  /* 0x000000010505a824 */ /* 0x000fe200078e0a06 */
[----:B------:R-:W-:Y:S02]  /*0fd0*/  @!P2 IADD3 R4, PT, PT, R4, 0x1, RZ ;  /* 0x000000010404a810 */ /* 0x000fe40007ffe0ff */
[----:B------:R-:W-:Y:S02]  /*0fe0*/  ISETP.NE.AND P2, PT, R3, RZ, PT ;  /* 0x000000ff0300720c */ /* 0x000fe40003f45270 */
[----:B------:R-:W-:Y:S01]  /*0ff0*/  ISETP.GE.U32.AND P1, PT, R5, R6, PT ;  /* 0x000000060500720c */ /* 0x000fe20003f26070 */
[----:B------:R-:W-:-:S12]  /*1000*/  IMAD.MOV.U32 R5, RZ, RZ, 0xff ;  /* 0x000000ffff057424 */ /* 0x000fd800078e00ff */
[----:B------:R-:W-:-:S04]  /*1010*/  @P1 VIADD R4, R4, 0x1 ;  /* 0x0000000104041836 */ /* 0x000fc80000000000 */
[----:B------:R-:W-:Y:S01]  /*1020*/  @!P0 IMAD.MOV R4, RZ, RZ, -R4 ;  /* 0x000000ffff048224 */ /* 0x000fe200078e0a04 */
[----:B------:R-:W-:Y:S02]  /*1030*/  @!P2 LOP3.LUT R4, RZ, R3, RZ, 0x33, !PT ;  /* 0x00000003ff04a212 */ /* 0x000fe400078e33ff */
[----:B------:R-:W-:Y:S02]  /*1040*/  PRMT R3, R5, 0x7610, R3 ;  /* 0x0000761005037816 */ /* 0x000fe40000000003 */
[----:B------:R-:W-:-:S07]  /*1050*/  PRMT R6, R4, 0x7610, R6 ;  /* 0x0000761004067816 */ /* 0x000fce0000000006 */
.L_x_13:
[----:B0-----:R-:W-:Y:S05]  /*1060*/  BSYNC.RECONVERGENT B0 ;  /* 0x0000000000007941 */ /* 0x001fea0003800200 */
.L_x_11:
[----:B------:R-:W0:Y:S01]  /*1070*/  LDCU.64 UR6, c[0x0][0x380] ;  /* 0x00007000ff0677ac */ /* 0x000e220008000a00 */
[----:B------:R-:W-:Y:S01]  /*1080*/  IMAD.MOV.U32 R7, RZ, RZ, 0xff ;  /* 0x000000ffff077424 */ /* 0x000fe200078e00ff */
[----:B0-----:R-:W-:-:S04]  /*1090*/  IADD3 R4, P0, PT, R2, UR6, RZ ;  /* 0x0000000602047c10 */ /* 0x001fc8000ff1e0ff */
[----:B------:R-:W-:Y:S02]  /*10a0*/  LEA.HI.X.SX32 R5, R2, UR7, 0x1, P0 ;  /* 0x0000000702057c11 */ /* 0x000fe400080f0eff */
[----:B------:R-:W-:-:S03]  /*10b0*/  PRMT R2, R7, 0x7610, R2 ;  /* 0x0000761007027816 */ /* 0x000fc60000000002 */
[----:B------:R-:W-:Y:S04]  /*10c0*/  STG.E.U8 desc[UR4][R4.64], R0 ;  /* 0x0000000004007986 */ /* 0x000fe8000c101104 */
[----:B------:R-:W-:Y:S04]  /*10d0*/  STG.E.U8 desc[UR4][R4.64+0x1], R3 ;  /* 0x0000010304007986 */ /* 0x000fe8000c101104 */
[----:B------:R-:W-:Y:S04]  /*10e0*/  STG.E.U8 desc[UR4][R4.64+0x2], R6 ;  /* 0x0000020604007986 */ /* 0x000fe8000c101104 */
[----:B------:R-:W-:Y:S01]  /*10f0*/  STG.E.U8 desc[UR4][R4.64+0x3], R2 ;  /* 0x0000030204007986 */ /* 0x000fe2000c101104 */
[----:B------:R-:W-:Y:S05]  /*1100*/  EXIT ;  /* 0x000000000000794d */ /* 0x000fea0003800000 */
        .weak           $__internal_0_$__cuda_sm3x_div_rn_noftz_f32_slowpath
        .type           $__internal_0_$__cuda_sm3x_div_rn_noftz_f32_slowpath,@function
        .size           $__internal_0_$__cuda_sm3x_div_rn_noftz_f32_slowpath,(.L_x_28 - $__internal_0_$__cuda_sm3x_div_rn_noftz_f32_slowpath)
$__internal_0_$__cuda_sm3x_div_rn_noftz_f32_slowpath:
[----:B------:R-:W-:Y:S01]  /*1110*/  SHF.R.U32.HI R8, RZ, 0x17, R3 ;  /* 0x00000017ff087819 */ /* 0x000fe20000011603 */
[----:B------:R-:W-:Y:S01]  /*1120*/  BSSY.RECONVERGENT B1, `(.L_x_16) ;  /* 0x0000062000017945 */ /* 0x000fe20003800200 */
[----:B------:R-:W-:Y:S02]  /*1130*/  SHF.R.U32.HI R7, RZ, 0x17, R0 ;  /* 0x00000017ff077819 */ /* 0x000fe40000011600 */
[----:B------:R-:W-:Y:S02]  /*1140*/  LOP3.LUT R12, R8, 0xff, RZ, 0xc0, !PT ;  /* 0x000000ff080c7812 */ /* 0x000fe400078ec0ff */
[----:B------:R-:W-:-:S03]  /*1150*/  LOP3.LUT R10, R7, 0xff, RZ, 0xc0, !PT ;  /* 0x000000ff070a7812 */ /* 0x000fc600078ec0ff */
[----:B------:R-:W-:Y:S01]  /*1160*/  VIADD R9, R12, 0xffffffff ;  /* 0xffffffff0c097836 */ /* 0x000fe20000000000 */
[----:B------:R-:W-:-:S04]  /*1170*/  IADD3 R8, PT, PT, R10, -0x1, RZ ;  /* 0xffffffff0a087810 */ /* 0x000fc80007ffe0ff */
[----:B------:R-:W-:-:S04]  /*1180*/  ISETP.GT.U32.AND P0, PT, R9, 0xfd, PT ;  /* 0x000000fd0900780c */ /* 0x000fc80003f04070 */
[----:B------:R-:W-:-:S13]  /*1190*/  ISETP.GT.U32.OR P0, PT, R8, 0xfd, P0 ;  /* 0x000000fd0800780c */ /* 0x000fda0000704470 */
[----:B------:R-:W-:Y:S01]  /*11a0*/  @!P0 IMAD.MOV.U32 R7, RZ, RZ, RZ ;  /* 0x000000ffff078224 */ /* 0x000fe200078e00ff */
[----:B------:R-:W-:Y:S06]  /*11b0*/  @!P0 BRA `(.L_x_17) ;  /* 0x00000000005c8947 */ /* 0x000fec0003800000 */
[----:B------:R-:W-:Y:S02]  /*11c0*/  FSETP.GTU.FTZ.AND P0, PT, |R0|, +INF , PT ;  /* 0x7f8000000000780b */ /* 0x000fe40003f1c200 */
[----:B------:R-:W-:-:S04]  /*11d0*/  FSETP.GTU.FTZ.AND P1, PT, |R3|, +INF , PT ;  /* 0x7f8000000300780b */ /* 0x000fc80003f3c200 */
[----:B------:R-:W-:-:S13]  /*11e0*/  PLOP3.LUT P0, PT, P0, P1, PT, 0xf8, 0x8f ;  /* 0x00000000008f781c */ /* 0x000fda0000703f70 */
[----:B------:R-:W-:Y:S05]  /*11f0*/  @P0 BRA `(.L_x_18) ;  /* 0x00000004004c0947 */ /* 0x000fea0003800000 */
[----:B------:R-:W-:-:S13]  /*1200*/  LOP3.LUT P0, RZ, R3, 0x7fffffff, R0, 0xc8, !PT ;  /* 0x7fffffff03ff7812 */ /* 0x000fda000780c800 */
[----:B------:R-:W-:Y:S05]  /*1210*/  @!P0 BRA `(.L_x_19) ;  /* 0x00000004003c8947 */ /* 0x000fea0003800000 */
[C---:B------:R-:W-:Y:S02]  /*1220*/  FSETP.NEU.FTZ.AND P2, PT, |R0|.reuse, +INF , PT ;  /* 0x7f8000000000780b */ /* 0x040fe40003f5d200 */
[----:B------:R-:W-:Y:S02]  /*1230*/  FSETP.NEU.FTZ.AND P1, PT, |R3|, +INF , PT ;  /* 0x7f8000000300780b */ /* 0x000fe40003f3d200 */
[----:B------:R-:W-:-:S11]  /*1240*/  FSETP.NEU.FTZ.AND P0, PT, |R0|, +INF , PT ;  /* 0x7f8000000000780b */ /* 0x000fd60003f1d200 */
[----:B------:R-:W-:Y:S05]  /*1250*/  @!P1 BRA !P2, `(.L_x_19) ;  /* 0x00000004002c9947 */ /* 0x000fea0005000000 */
[----:B------:R-:W-:-:S04]  /*1260*/  LOP3.LUT P2, RZ, R0, 0x7fffffff, RZ, 0xc0, !PT ;  /* 0x7fffffff00ff7812 */ /* 0x000fc8000784c0ff */
[----:B------:R-:W-:-:S13]  /*1270*/  PLOP3.LUT P1, PT, P1, P2, PT, 0x2f, 0xf2 ;  /* 0x0000000000f2781c */ /* 0x000fda0000f24577 */
[----:B------:R-:W-:Y:S05]  /*1280*/  @P1 BRA `(.L_x_20) ;  /* 0x0000000400181947 */ /* 0x000fea0003800000 */
[----:B------:R-:W-:-:S04]  /*1290*/  LOP3.LUT P1, RZ, R3, 0x7fffffff, RZ, 0xc0, !PT ;  /* 0x7fffffff03ff7812 */ /* 0x000fc8000782c0ff */
[----:B------:R-:W-:-:S13]  /*12a0*/  PLOP3.LUT P0, PT, P0, P1, PT, 0x2f, 0xf2 ;  /* 0x0000000000f2781c */ /* 0x000fda0000702577 */
[----:B------:R-:W-:Y:S05]  /*12b0*/  @P0 BRA `(.L_x_21) ;  /* 0x0000000400000947 */ /* 0x000fea0003800000 */
[----:B------:R-:W-:Y:S02]  /*12c0*/  ISETP.GE.AND P0, PT, R8, RZ, PT ;  /* 0x000000ff0800720c */ /* 0x000fe40003f06270 */
[----:B------:R-:W-:-:S11]  /*12d0*/  ISETP.GE.AND P1, PT, R9, RZ, PT ;  /* 0x000000ff0900720c */ /* 0x000fd60003f26270 */
[----:B------:R-:W-:Y:S02]  /*12e0*/  @P0 IMAD.MOV.U32 R7, RZ, RZ, RZ ;  /* 0x000000ffff070224 */ /* 0x000fe400078e00ff */
[----:B------:R-:W-:Y:S01]  /*12f0*/  @!P0 FFMA R0, R0, 1.84467440737095516160e+19, RZ ;  /* 0x5f80000000008823 */ /* 0x000fe200000000ff */
[----:B------:R-:W-:Y:S02]  /*1300*/  @!P0 IMAD.MOV.U32 R7, RZ, RZ, -0x40 ;  /* 0xffffffc0ff078424 */ /* 0x000fe400078e00ff */
[----:B------:R-:W-:Y:S02]  /*1310*/  @!P1 FFMA R3, R3, 1.84467440737095516160e+19, RZ ;  /* 0x5f80000003039823 */ /* 0x000fe400000000ff */
[----:B------:R-:W-:-:S07]  /*1320*/  @!P1 VIADD R7, R7, 0x40 ;  /* 0x0000004007079836 */ /* 0x000fce0000000000 */
.L_x_17:
[----:B------:R-:W-:Y:S01]  /*1330*/  LEA R8, R12, 0xc0800000, 0x17 ;  /* 0xc08000000c087811 */ /* 0x000fe200078eb8ff */
[----:B------:R-:W-:Y:S04]  /*1340*/  BSSY.RECONVERGENT B2, `(.L_x_22) ;  /* 0x0000036000027945 */ /* 0x000fe80003800200 */
[----:B------:R-:W-:Y:S01]  /*1350*/  IMAD.IADD R8, R3, 0x1, -R8 ;  /* 0x0000000103087824 */ /* 0x000fe200078e0a08 */
[----:B------:R-:W-:-:S03]  /*1360*/  IADD3 R3, PT, PT, R10, -0x7f, RZ ;  /* 0xffffff810a037810 */ /* 0x000fc60007ffe0ff */
[----:B------:R0:W1:Y:S01]  /*1370*/  MUFU.RCP R9, R8 ;  /* 0x0000000800097308 */ /* 0x0000620000001000 */
[----:B------:R-:W-:Y:S01]  /*1380*/  FADD.FTZ R11, -R8, -RZ ;  /* 0x800000ff080b7221 */ /* 0x000fe20000010100 */
[C---:B------:R-:W-:Y:S01]  /*1390*/  IMAD R0, R3.reuse, -0x800000, R0 ;  /* 0xff80000003007824 */ /* 0x040fe200078e0200 */
[----:B0-----:R-:W-:-:S05]  /*13a0*/  IADD3 R8, PT, PT, R3, 0x7f, -R12 ;  /* 0x0000007f03087810 */ /* 0x001fca0007ffe80c */
[----:B------:R-:W-:Y:S02]  /*13b0*/  IMAD.IADD R8, R8, 0x1, R7 ;  /* 0x0000000108087824 */ /* 0x000fe400078e0207 */
[----:B-1----:R-:W-:-:S04]  /*13c0*/  FFMA R10, R9, R11, 1 ;  /* 0x3f800000090a7423 */ /* 0x002fc8000000000b */
[----:B------:R-:W-:-:S04]  /*13d0*/  FFMA R14, R9, R10, R9 ;  /* 0x0000000a090e7223 */ /* 0x000fc80000000009 */
[----:B------:R-:W-:-:S04]  /*13e0*/  FFMA R9, R0, R14, RZ ;  /* 0x0000000e00097223 */ /* 0x000fc800000000ff */
[----:B------:R-:W-:-:S04]  /*13f0*/  FFMA R10, R11, R9, R0 ;  /* 0x000000090b0a7223 */ /* 0x000fc80000000000 */
[----:B------:R-:W-:-:S04]  /*1400*/  FFMA R9, R14, R10, R9 ;  /* 0x0000000a0e097223 */ /* 0x000fc80000000009 */
[----:B------:R-:W-:-:S04]  /*1410*/  FFMA R10, R11, R9, R0 ;  /* 0x000000090b0a7223 */ /* 0x000fc80000000000 */
[----:B------:R-:W-:-:S05]  /*1420*/  FFMA R0, R14, R10, R9 ;  /* 0x0000000a0e007223 */ /* 0x000fca0000000009 */
[----:B------:R-:W-:-:S04]  /*1430*/  SHF.R.U32.HI R3, RZ, 0x17, R0 ;  /* 0x00000017ff037819 */ /* 0x000fc80000011600 */
[----:B------:R-:W-:-:S05]  /*1440*/  LOP3.LUT R3, R3, 0xff, RZ, 0xc0, !PT ;  /* 0x000000ff03037812 */ /* 0x000fca00078ec0ff */
[----:B------:R-:W-:-:S04]  /*1450*/  IMAD.IADD R11, R3, 0x1, R8 ;  /* 0x00000001030b7824 */ /* 0x000fc800078e0208 */
[----:B------:R-:W-:-:S05]  /*1460*/  VIADD R3, R11, 0xffffffff ;  /* 0xffffffff0b037836 */ /* 0x000fca0000000000 */
[----:B------:R-:W-:-:S13]  /*1470*/  ISETP.GE.U32.AND P0, PT, R3, 0xfe, PT ;  /* 0x000000fe0300780c */ /* 0x000fda0003f06070 */
[----:B------:R-:W-:Y:S05]  /*1480*/  @!P0 BRA `(.L_x_23) ;  /* 0x0000000000808947 */ /* 0x000fea0003800000 */
[----:B------:R-:W-:-:S13]  /*1490*/  ISETP.GT.AND P0, PT, R11, 0xfe, PT ;  /* 0x000000fe0b00780c */ /* 0x000fda0003f04270 */
[----:B------:R-:W-:Y:S05]  /*14a0*/  @P0 BRA `(.L_x_24) ;  /* 0x00000000006c0947 */ /* 0x000fea0003800000 */
[----:B------:R-:W-:-:S13]  /*14b0*/  ISETP.GE.AND P0, PT, R11, 0x1, PT ;  /* 0x000000010b00780c */ /* 0x000fda0003f06270 */
[----:B------:R-:W-:Y:S05]  /*14c0*/  @P0 BRA `(.L_x_25) ;  /* 0x0000000000740947 */ /* 0x000fea0003800000 */
[----:B------:R-:W-:Y:S02]  /*14d0*/  ISETP.GE.AND P0, PT, R11, -0x18, PT ;  /* 0xffffffe80b00780c */ /* 0x000fe40003f06270 */
[----:B------:R-:W-:-:S11]  /*14e0*/  LOP3.LUT R0, R0, 0x80000000, RZ, 0xc0, !PT ;  /* 0x8000000000007812 */ /* 0x000fd600078ec0ff */
[----:B------:R-:W-:Y:S05]  /*14f0*/  @!P0 BRA `(.L_x_25) ;  /* 0x0000000000688947 */ /* 0x000fea0003800000 */
[CCC-:B------:R-:W-:Y:S01]  /*1500*/  FFMA.RZ R3, R14.reuse, R10.reuse, R9.reuse ;  /* 0x0000000a0e037223 */ /* 0x1c0fe2000000c009 */
[CCC-:B------:R-:W-:Y:S01]  /*1510*/  FFMA.RM R8, R14.reuse, R10.reuse, R9.reuse ;  /* 0x0000000a0e087223 */ /* 0x1c0fe20000004009 */
[C---:B------:R-:W-:Y:S02]  /*1520*/  ISETP.NE.AND P2, PT, R11.reuse, RZ, PT ;  /* 0x000000ff0b00720c */ /* 0x040fe40003f45270 */
[----:B------:R-:W-:Y:S02]  /*1530*/  ISETP.NE.AND P1, PT, R11, RZ, PT ;  /* 0x000000ff0b00720c */ /* 0x000fe40003f25270 */
[----:B------:R-:W-:Y:S01]  /*1540*/  LOP3.LUT R7, R3, 0x7fffff, RZ, 0xc0, !PT ;  /* 0x007fffff03077812 */ /* 0x000fe200078ec0ff */
[----:B------:R-:W-:Y:S01]  /*1550*/  FFMA.RP R3, R14, R10, R9 ;  /* 0x0000000a0e037223 */ /* 0x000fe20000008009 */
[C---:B------:R-:W-:Y:S01]  /*1560*/  VIADD R10, R11.reuse, 0x20 ;  /* 0x000000200b0a7836 */ /* 0x040fe20000000000 */
[----:B------:R-:W-:Y:S02]  /*1570*/  IADD3 R9, PT, PT, -R11, RZ, RZ ;  /* 0x000000ff0b097210 */ /* 0x000fe40007ffe1ff */
[----:B------:R-:W-:-:S02]  /*1580*/  LOP3.LUT R7, R7, 0x800000, RZ, 0xfc, !PT ;  /* 0x0080000007077812 */ /* 0x000fc400078efcff */
[----:B------:R-:W-:Y:S02]  /*1590*/  FSETP.NEU.FTZ.AND P0, PT, R3, R8, PT ;  /* 0x000000080300720b */ /* 0x000fe40003f1d000 */
[----:B------:R-:W-:Y:S02]  /*15a0*/  SHF.L.U32 R10, R7, R10, RZ ;  /* 0x0000000a070a7219 */ /* 0x000fe400000006ff */
[----:B------:R-:W-:Y:S02]  /*15b0*/  SEL R8, R9, RZ, P2 ;  /* 0x000000ff09087207 */ /* 0x000fe40001000000 */
[----:B------:R-:W-:Y:S02]  /*15c0*/  ISETP.NE.AND P1, PT, R10, RZ, P1 ;  /* 0x000000ff0a00720c */ /* 0x000fe40000f25270 */
[----:B------:R-:W-:Y:S02]  /*15d0*/  SHF.R.U32.HI R8, RZ, R8, R7 ;  /* 0x00000008ff087219 */ /* 0x000fe40000011607 */
[----:B------:R-:W-:-:S02]  /*15e0*/  PLOP3.LUT P0, PT, P0, P1, PT, 0xf8, 0x8f ;  /* 0x00000000008f781c */ /* 0x000fc40000703f70 */
[----:B------:R-:W-:Y:S02]  /*15f0*/  SHF.R.U32.HI R10, RZ, 0x1, R8 ;  /* 0x00000001ff0a7819 */ /* 0x000fe40000011608 */
[----:B------:R-:W-:-:S04]  /*1600*/  SEL R3, RZ, 0x1, !P0 ;  /* 0x00000001ff037807 */ /* 0x000fc80004000000 */
[----:B------:R-:W-:-:S04]  /*1610*/  LOP3.LUT R3, R3, 0x1, R10, 0xf8, !PT ;  /* 0x0000000103037812 */ /* 0x000fc800078ef80a */
[----:B------:R-:W-:-:S05]  /*1620*/  LOP3.LUT R3, R3, R8, RZ, 0xc0, !PT ;  /* 0x0000000803037212 */ /* 0x000fca00078ec0ff */
[----:B------:R-:W-:-:S05]  /*1630*/  IMAD.IADD R3, R10, 0x1, R3 ;  /* 0x000000010a037824 */ /* 0x000fca00078e0203 */
[----:B------:R-:W-:Y:S01]  /*1640*/  LOP3.LUT R0, R3, R0, RZ, 0xfc, !PT ;  /* 0x0000000003007212 */ /* 0x000fe200078efcff */
[----:B------:R-:W-:Y:S06]  /*1650*/  BRA `(.L_x_25) ;  /* 0x0000000000107947 */ /* 0x000fec0003800000 */
.L_x_24:
[----:B------:R-:W-:-:S04]  /*1660*/  LOP3.LUT R0, R0, 0x80000000, RZ, 0xc0, !PT ;  /* 0x8000000000007812 */ /* 0x000fc800078ec0ff */
[----:B------:R-:W-:Y:S01]  /*1670*/  LOP3.LUT R0, R0, 0x7f800000, RZ, 0xfc, !PT ;  /* 0x7f80000000007812 */ /* 0x000fe200078efcff */
[----:B------:R-:W-:Y:S06]  /*1680*/  BRA `(.L_x_25) ;  /* 0x0000000000047947 */ /* 0x000fec0003800000 */
.L_x_23:
[----:B------:R-:W-:-:S07]  /*1690*/  IMAD R0, R8, 0x800000, R0 ;  /* 0x0080000008007824 */ /* 0x000fce00078e0200 */
.L_x_25:
[----:B------:R-:W-:Y:S05]  /*16a0*/  BSYNC.RECONVERGENT B2 ;  /* 0x0000000000027941 */ /* 0x000fea0003800200 */
.L_x_22:
[----:B------:R-:W-:Y:S05]  /*16b0*/  BRA `(.L_x_26) ;  /* 0x0000000000207947 */ /* 0x000fea0003800000 */
.L_x_21:
[----:B------:R-:W-:-:S04]  /*16c0*/  LOP3.LUT R0, R3, 0x80000000, R0, 0x48, !PT ;  /* 0x8000000003007812 */ /* 0x000fc800078e4800 */
[----:B------:R-:W-:Y:S01]  /*16d0*/  LOP3.LUT R0, R0, 0x7f800000, RZ, 0xfc, !PT ;  /* 0x7f80000000007812 */ /* 0x000fe200078efcff */
[----:B------:R-:W-:Y:S06]  /*16e0*/  BRA `(.L_x_26) ;  /* 0x0000000000147947 */ /* 0x000fec0003800000 */
.L_x_20:
[----:B------:R-:W-:Y:S01]  /*16f0*/  LOP3.LUT R0, R3, 0x80000000, R0, 0x48, !PT ;  /* 0x8000000003007812 */ /* 0x000fe200078e4800 */
[----:B------:R-:W-:Y:S06]  /*1700*/  BRA `(.L_x_26) ;  /* 0x00000000000c7947 */ /* 0x000fec0003800000 */
.L_x_19:
[----:B------:R-:W0:Y:S01]  /*1710*/  MUFU.RSQ R0, -QNAN ;  /* 0xffc0000000007908 */ /* 0x000e220000001400 */
[----:B------:R-:W-:Y:S05]  /*1720*/  BRA `(.L_x_26) ;  /* 0x0000000000047947 */ /* 0x000fea0003800000 */
.L_x_18:
[----:B------:R-:W-:-:S07]  /*1730*/  FADD.FTZ R0, R0, R3 ;  /* 0x0000000300007221 */ /* 0x000fce0000010000 */
.L_x_26:
[----:B------:R-:W-:Y:S05]  /*1740*/  BSYNC.RECONVERGENT B1 ;  /* 0x0000000000017941 */ /* 0x000fea0003800200 */
.L_x_16:
[----:B------:R-:W-:-:S04]  /*1750*/  IMAD.MOV.U32 R7, RZ, RZ, 0x0 ;  /* 0x00000000ff077424 */ /* 0x000fc800078e00ff */
[----:B0-----:R-:W-:Y:S05]  /*1760*/  RET.REL.NODEC R6 `(mandelbrot01) ;  /* 0xffffffe806247950 */ /* 0x001fea0003c3ffff */
.L_x_27:
[----:B------:R-:W-:-:S00]  /*1770*/  BRA `(.L_x_27) ;  /* 0xfffffffc00fc7947 */ /* 0x000fc0000383ffff */
[----:B------:R-:W-:-:S00]  /*1780*/  NOP ;  /* 0x0000000000007918 */ /* 0x000fc00000000000 */
[----:B------:R-:W-:-:S00]  /*1790*/  NOP ;  /* 0x0000000000007918 */ /* 0x000fc00000000000 */
[----:B------:R-:W-:-:S00]  /*17a0*/  NOP ;  /* 0x0000000000007918 */ /* 0x000fc00000000000 */
[----:B------:R-:W-:-:S00]  /*17b0*/  NOP ;  /* 0x0000000000007918 */ /* 0x000fc00000000000 */
[----:B------:R-:W-:-:S00]  /*17c0*/  NOP ;  /* 0x0000000000007918 */ /* 0x000fc00000000000 */
[----:B------:R-:W-:-:S00]  /*17d0*/  NOP ;  /* 0x0000000000007918 */ /* 0x000fc00000000000 */
[----:B------:R-:W-:-:S00]  /*17e0*/  NOP ;  /* 0x0000000000007918 */ /* 0x000fc00000000000 */
[----:B------:R-:W-:-:S00]  /*17f0*/  NOP ;  /* 0x0000000000007918 */ /* 0x000fc00000000000 */
.L_x_28:


//--------------------- .nv.shared.reserved.0     --------------------------
	.section	.nv.shared.reserved.0,"aw",@nobits
	.weak		__nv_reservedSMEM_offset_0_alias
	.size		__nv_reservedSMEM_offset_0_alias, 0, 64
	.other		__nv_reservedSMEM_offset_0_alias,@"STO_CUDA_RESERVED_SHARED STV_DEFAULT"
__nv_reservedSMEM_offset_0_alias:
	.zero		0
	.zero		64


//--------------------- .nv.constant0.mandelbrot01 --------------------------
	.section	.nv.constant0.mandelbrot01,"a",@progbits
	.sectionflags	@""
	.align	4
.nv.constant0.mandelbrot01:
	.zero		928


//--------------------- SYMBOLS --------------------------

	.type		.nv.reservedSmem.offset0,@object
	.size		.nv.reservedSmem.offset0,0x4
